	.headerflags	@"EF_CUDA_TEXMODE_UNIFIED EF_CUDA_64BIT_ADDRESS EF_CUDA_ACCELERATORS EF_CUDA_SM90 EF_CUDA_VIRTUAL_SM(EF_CUDA_SM90)"
	.elftype	@"ET_EXEC"


//--------------------- .nv.info                  --------------------------
	.section	.nv.info,"",@"SHT_CUDA_INFO"
	.align	4


	//----- nvinfo : EIATTR_REGCOUNT
	.align		4
        /*0000*/ 	.byte	0x04, 0x2f
        /*0002*/ 	.short	(.L_3 - .L_2)
	.align		4
.L_2:
        /*0004*/ 	.word	index@(triton_poi_fused__native_batch_norm_legit_no_training_add_convolution_relu_2)
        /*0008*/ 	.word	0x00000018


	//----- nvinfo : EIATTR_MIN_STACK_SIZE
	.align		4
.L_3:
        /*000c*/ 	.byte	0x04, 0x12
        /*000e*/ 	.short	(.L_5 - .L_4)
	.align		4
.L_4:
        /*0010*/ 	.word	index@(triton_poi_fused__native_batch_norm_legit_no_training_add_convolution_relu_2)
        /*0014*/ 	.word	0x00000000


	//----- nvinfo : EIATTR_FRAME_SIZE
	.align		4
.L_5:
        /*0018*/ 	.byte	0x04, 0x11
        /*001a*/ 	.short	(.L_7 - .L_6)
	.align		4
.L_6:
        /*001c*/ 	.word	index@(triton_poi_fused__native_batch_norm_legit_no_training_add_convolution_relu_2)
        /*0020*/ 	.word	0x00000000


	//----- nvinfo : EIATTR_MIN_STACK_SIZE
	.align		4
.L_7:
        /*0024*/ 	.byte	0x04, 0x12
        /*0026*/ 	.short	(.L_9 - .L_8)
	.align		4
.L_8:
        /*0028*/ 	.word	index@(triton_poi_fused__native_batch_norm_legit_no_training_add_convolution_relu_2)
        /*002c*/ 	.word	0x00000000
.L_9:


//--------------------- .nv.info.triton_poi_fused__native_batch_norm_legit_no_training_add_convolution_relu_2 --------------------------
	.section	.nv.info.triton_poi_fused__native_batch_norm_legit_no_training_add_convolution_relu_2,"",@"SHT_CUDA_INFO"
	.sectionflags	@""
	.align	4


	//----- nvinfo : EIATTR_CUDA_API_VERSION
	.align		4
        /*0000*/ 	.byte	0x04, 0x37
        /*0002*/ 	.short	(.L_11 - .L_10)
.L_10:
        /*0004*/ 	.word	0x0000007c


	//----- nvinfo : EIATTR_KPARAM_INFO
	.align		4
.L_11:
        /*0008*/ 	.byte	0x04, 0x17
        /*000a*/ 	.short	(.L_13 - .L_12)
.L_12:
        /*000c*/ 	.word	0x00000000
        /*0010*/ 	.short	0x0008
        /*0012*/ 	.short	0x0040
        /*0014*/ 	.byte	0x00, 0xf0, 0x11, 0x00


	//----- nvinfo : EIATTR_KPARAM_INFO
	.align		4
.L_13:
        /*0018*/ 	.byte	0x04, 0x17
        /*001a*/ 	.short	(.L_15 - .L_14)
.L_14:
        /*001c*/ 	.word	0x00000000
        /*0020*/ 	.short	0x0007
        /*0022*/ 	.short	0x0038
        /*0024*/ 	.byte	0x00, 0xf4, 0x21, 0x00


	//----- nvinfo : EIATTR_KPARAM_INFO
	.align		4
.L_15:
        /*0028*/ 	.byte	0x04, 0x17
        /*002a*/ 	.short	(.L_17 - .L_16)
.L_16:
        /*002c*/ 	.word	0x00000000
        /*0030*/ 	.short	0x0006
        /*0032*/ 	.short	0x0030
        /*0034*/ 	.byte	0x00, 0xf4, 0x21, 0x00


	//----- nvinfo : EIATTR_KPARAM_INFO
	.align		4
.L_17:
        /*0038*/ 	.byte	0x04, 0x17
        /*003a*/ 	.short	(.L_19 - .L_18)
.L_18:
        /*003c*/ 	.word	0x00000000
        /*0040*/ 	.short	0x0005
        /*0042*/ 	.short	0x0028
        /*0044*/ 	.byte	0x00, 0xf4, 0x21, 0x00


	//----- nvinfo : EIATTR_KPARAM_INFO
	.align		4
.L_19:
        /*0048*/ 	.byte	0x04, 0x17
        /*004a*/ 	.short	(.L_21 - .L_20)
.L_20:
        /*004c*/ 	.word	0x00000000
        /*0050*/ 	.short	0x0004
        /*0052*/ 	.short	0x0020
        /*0054*/ 	.byte	0x00, 0xf4, 0x21, 0x00


	//----- nvinfo : EIATTR_KPARAM_INFO
	.align		4
.L_21:
        /*0058*/ 	.byte	0x04, 0x17
        /*005a*/ 	.short	(.L_23 - .L_22)
.L_22:
        /*005c*/ 	.word	0x00000000
        /*0060*/ 	.short	0x0003
        /*0062*/ 	.short	0x0018
        /*0064*/ 	.byte	0x00, 0xf4, 0x21, 0x00


	//----- nvinfo : EIATTR_KPARAM_INFO
	.align		4
.L_23:
        /*0068*/ 	.byte	0x04, 0x17
        /*006a*/ 	.short	(.L_25 - .L_24)
.L_24:
        /*006c*/ 	.word	0x00000000
        /*0070*/ 	.short	0x0002
        /*0072*/ 	.short	0x0010
        /*0074*/ 	.byte	0x00, 0xf4, 0x21, 0x00


	//----- nvinfo : EIATTR_KPARAM_INFO
	.align		4
.L_25:
        /*0078*/ 	.byte	0x04, 0x17
        /*007a*/ 	.short	(.L_27 - .L_26)
.L_26:
        /*007c*/ 	.word	0x00000000
        /*0080*/ 	.short	0x0001
        /*0082*/ 	.short	0x0008
        /*0084*/ 	.byte	0x00, 0xf4, 0x21, 0x00


	//----- nvinfo : EIATTR_KPARAM_INFO
	.align		4
.L_27:
        /*0088*/ 	.byte	0x04, 0x17
        /*008a*/ 	.short	(.L_29 - .L_28)
.L_28:
        /*008c*/ 	.word	0x00000000
        /*0090*/ 	.short	0x0000
        /*0092*/ 	.short	0x0000
        /*0094*/ 	.byte	0x00, 0xf4, 0x21, 0x00


	//----- nvinfo : EIATTR_SPARSE_MMA_MASK
	.align		4
.L_29:
        /*0098*/ 	.byte	0x03, 0x50
        /*009a*/ 	.short	0x0000


	//----- nvinfo : EIATTR_MAXREG_COUNT
	.align		4
        /*009c*/ 	.byte	0x03, 0x1b
        /*009e*/ 	.short	0x00ff


	//----- nvinfo : EIATTR_EXIT_INSTR_OFFSETS
	.align		4
        /*00a0*/ 	.byte	0x04, 0x1c
        /*00a2*/ 	.short	(.L_31 - .L_30)


	//   ....[0]....
.L_30:
        /*00a4*/ 	.word	0x00000450


	//----- nvinfo : EIATTR_REQNTID
	.align		4
.L_31:
        /*00a8*/ 	.byte	0x04, 0x10
        /*00aa*/ 	.short	(.L_33 - .L_32)
.L_32:
        /*00ac*/ 	.word	0x00000100
        /*00b0*/ 	.word	0x00000001
        /*00b4*/ 	.word	0x00000001


	//----- nvinfo : EIATTR_CBANK_PARAM_SIZE
	.align		4
.L_33:
        /*00b8*/ 	.byte	0x03, 0x19
        /*00ba*/ 	.short	0x0044


	//----- nvinfo : EIATTR_PARAM_CBANK
	.align		4
        /*00bc*/ 	.byte	0x04, 0x0a
        /*00be*/ 	.short	(.L_35 - .L_34)
	.align		4
.L_34:
        /*00c0*/ 	.word	index@(.nv.constant0.triton_poi_fused__native_batch_norm_legit_no_training_add_convolution_relu_2)
        /*00c4*/ 	.short	0x0210
        /*00c6*/ 	.short	0x0044


	//----- nvinfo : EIATTR_SW_WAR
	.align		4
.L_35:
        /*00c8*/ 	.byte	0x04, 0x36
        /*00ca*/ 	.short	(.L_37 - .L_36)
.L_36:
        /*00cc*/ 	.word	0x00000008
.L_37:


//--------------------- .nv.callgraph             --------------------------
	.section	.nv.callgraph,"",@"SHT_CUDA_CALLGRAPH"
	.align	4
	.sectionentsize	8
	.align		4
        /*0000*/ 	.word	0x00000000
	.align		4
        /*0004*/ 	.word	0xffffffff
	.align		4
        /*0008*/ 	.word	0x00000000
	.align		4
        /*000c*/ 	.word	0xfffffffe
	.align		4
        /*0010*/ 	.word	0x00000000
	.align		4
        /*0014*/ 	.word	0xfffffffd
	.align		4
        /*0018*/ 	.word	0x00000000
	.align		4
        /*001c*/ 	.word	0xfffffffc


//--------------------- .nv.constant4             --------------------------
	.section	.nv.constant4,"a",@progbits
	.align	8
	.align		8
.nv.constant4:
        /*0000*/ 	.dword	_$_str
	.align		8
        /*0008*/ 	.dword	_$_str_$_2


//--------------------- .text.triton_poi_fused__native_batch_norm_legit_no_training_add_convolution_relu_2 --------------------------
	.section	.text.triton_poi_fused__native_batch_norm_legit_no_training_add_convolution_relu_2,"ax",@progbits
	.align	128
        .global         triton_poi_fused__native_batch_norm_legit_no_training_add_convolution_relu_2
        .type           triton_poi_fused__native_batch_norm_legit_no_training_add_convolution_relu_2,@function
        .size           triton_poi_fused__native_batch_norm_legit_no_training_add_convolution_relu_2,(.L_x_1 - triton_poi_fused__native_batch_norm_legit_no_training_add_convolution_relu_2)
        .other          triton_poi_fused__native_batch_norm_legit_no_training_add_convolution_relu_2,@"STO_CUDA_ENTRY STV_DEFAULT"
triton_poi_fused__native_batch_norm_legit_no_training_add_convolution_relu_2:
.text.triton_poi_fused__native_batch_norm_legit_no_training_add_convolution_relu_2:
[----:B------:R-:W-:Y:S01]  /*0000*/  LDC R1, c[0x0][0x28] ;  /* 0x00000a00ff017b82 */ /* 0x000fe20000000800 */
[----:B------:R-:W1:Y:S07]  /*0010*/  S2R R0, SR_TID.X ;  /* 0x0000000000007919 */ /* 0x000e6e0000002100 */
[----:B------:R-:W2:Y:S01]  /*0020*/  LDC.64 R6, c[0x0][0x230] ;  /* 0x00008c00ff067b82 */ /* 0x000ea20000000a00 */
[----:B------:R-:W-:Y:S01]  /*0030*/  ULDC.64 UR4, c[0x0][0x208] ;  /* 0x0000820000047ab9 */ /* 0x000fe20000000a00 */
[----:B------:R-:W3:Y:S06]  /*0040*/  S2R R5, SR_CTAID.X ;  /* 0x0000000000057919 */ /* 0x000eec0000002500 */
[----:B------:R-:W4:Y:S08]  /*0050*/  LDC.64 R16, c[0x0][0x218] ;  /* 0x00008600ff107b82 */ /* 0x000f300000000a00 */
[----:B------:R-:W5:Y:S08]  /*0060*/  LDC.64 R18, c[0x0][0x228] ;  /* 0x00008a00ff127b82 */ /* 0x000f700000000a00 */
[----:B------:R-:W2:Y:S01]  /*0070*/  LDC.64 R8, c[0x0][0x240] ;  /* 0x00009000ff087b82 */ /* 0x000ea20000000a00 */
[----:B-1----:R-:W-:-:S07]  /*0080*/  SHF.L.U32 R0, R0, 0x1, RZ ;  /* 0x0000000100007819 */ /* 0x002fce00000006ff */
[----:B------:R-:W1:Y:S01]  /*0090*/  LDC.64 R12, c[0x0][0x238] ;  /* 0x00008e00ff0c7b82 */ /* 0x000e620000000a00 */
[----:B---3--:R-:W-:Y:S02]  /*00a0*/  SHF.R.S32.HI R3, RZ, 0x16, R5 ;  /* 0x00000016ff037819 */ /* 0x008fe40000011405 */
[----:B------:R-:W-:Y:S02]  /*00b0*/  LOP3.LUT R0, R0, 0x1fe, RZ, 0xc0, !PT ;  /* 0x000001fe00007812 */ /* 0x000fe400078ec0ff */
[----:B------:R-:W-:Y:S02]  /*00c0*/  SGXT R3, R3, 0x1 ;  /* 0x000000010303781a */ /* 0x000fe40000000200 */
[----:B------:R-:W-:Y:S02]  /*00d0*/  LEA R0, R5, R0, 0x9 ;  /* 0x0000000005007211 */ /* 0x000fe400078e48ff */
[----:B------:R-:W3:Y:S02]  /*00e0*/  LDC.64 R4, c[0x0][0x220] ;  /* 0x00008800ff047b82 */ /* 0x000ee40000000a00 */
[----:B------:R-:W-:-:S04]  /*00f0*/  LEA.HI R3, R3, R0, RZ, 0x12 ;  /* 0x0000000003037211 */ /* 0x000fc800078f90ff */
[----:B------:R-:W-:-:S04]  /*0100*/  SHF.R.S32.HI R3, RZ, 0x12, R3 ;  /* 0x00000012ff037819 */ /* 0x000fc80000011403 */
[----:B------:R-:W-:-:S04]  /*0110*/  SHF.R.S32.HI R2, RZ, 0xf, R3 ;  /* 0x0000000fff027819 */ /* 0x000fc80000011403 */
[----:B------:R-:W-:-:S04]  /*0120*/  LOP3.LUT R2, R2, 0xffff, RZ, 0xc0, !PT ;  /* 0x0000ffff02027812 */ /* 0x000fc800078ec0ff */
[----:B------:R-:W-:-:S04]  /*0130*/  LEA.HI R2, R2, R3, RZ, 0x14 ;  /* 0x0000000302027211 */ /* 0x000fc800078fa0ff */
[----:B------:R-:W-:-:S04]  /*0140*/  LOP3.LUT R2, R2, 0xfff0, RZ, 0xc0, !PT ;  /* 0x0000fff002027812 */ /* 0x000fc800078ec0ff */
[----:B------:R-:W-:-:S04]  /*0150*/  IADD3 R2, RZ, -R2, RZ ;  /* 0x80000002ff027210 */ /* 0x000fc80007ffe0ff */
[----:B------:R-:W-:-:S04]  /*0160*/  PRMT R2, R2, 0x7710, RZ ;  /* 0x0000771002027816 */ /* 0x000fc800000000ff */
[----:B------:R-:W-:-:S04]  /*0170*/  IADD3 R3, R3, R2, RZ ;  /* 0x0000000203037210 */ /* 0x000fc80007ffe0ff */
[----:B------:R-:W-:Y:S02]  /*0180*/  PRMT R11, R3, 0x9910, RZ ;  /* 0x00009910030b7816 */ /* 0x000fe400000000ff */
[----:B------:R-:W1:Y:S03]  /*0190*/  LDC.64 R2, c[0x0][0x210] ;  /* 0x00008400ff027b82 */ /* 0x000e660000000a00 */
[----:B--2---:R-:W-:-:S05]  /*01a0*/  IMAD.WIDE R6, R11, 0x4, R6 ;  /* 0x000000040b067825 */ /* 0x004fca00078e0206 */
[----:B------:R-:W2:Y:S01]  /*01b0*/  LDG.E.EL R10, desc[UR4][R6.64] ;  /* 0x00000004060a7981 */ /* 0x000ea2000c2e1900 */
[----:B----4-:R-:W-:-:S04]  /*01c0*/  IMAD.WIDE R16, R11, 0x4, R16 ;  /* 0x000000040b107825 */ /* 0x010fc800078e0210 */
[C---:B---3--:R-:W-:Y:S01]  /*01d0*/  IMAD.WIDE R4, R0.reuse, 0x4, R4 ;  /* 0x0000000400047825 */ /* 0x048fe200078e0204 */
[----:B------:R3:W4:Y:S03]  /*01e0*/  LDG.E.EL R14, desc[UR4][R16.64] ;  /* 0x00000004100e7981 */ /* 0x000726000c2e1900 */
[----:B-----5:R-:W-:Y:S02]  /*01f0*/  IMAD.WIDE R18, R11, 0x4, R18 ;  /* 0x000000040b127825 */ /* 0x020fe400078e0212 */
[----:B------:R-:W5:Y:S04]  /*0200*/  LDG.E.64 R4, desc[UR4][R4.64] ;  /* 0x0000000404047981 */ /* 0x000f68000c1e1b00 */
[----:B------:R-:W4:Y:S01]  /*0210*/  LDG.E.EL R15, desc[UR4][R18.64] ;  /* 0x00000004120f7981 */ /* 0x000f22000c2e1900 */
[----:B01----:R-:W-:-:S05]  /*0220*/  IMAD.WIDE R2, R0, 0x4, R2 ;  /* 0x0000000400027825 */ /* 0x003fca00078e0202 */
[----:B------:R-:W4:Y:S01]  /*0230*/  LDG.E.64 R6, desc[UR4][R2.64] ;  /* 0x0000000402067981 */ /* 0x000f22000c1e1b00 */
[----:B------:R-:W-:-:S04]  /*0240*/  IMAD.WIDE R20, R11, 0x4, R8 ;  /* 0x000000040b147825 */ /* 0x000fc800078e0208 */
[----:B------:R-:W-:Y:S01]  /*0250*/  IMAD.WIDE R12, R11, 0x4, R12 ;  /* 0x000000040b0c7825 */ /* 0x000fe200078e020c */
[----:B---3--:R-:W-:Y:S01]  /*0260*/  HFMA2.MMA R17, -RZ, RZ, 1.625, 0 ;  /* 0x3e800000ff117435 */ /* 0x008fe200000001ff */
[----:B------:R-:W3:Y:S01]  /*0270*/  LDG.E.EL R20, desc[UR4][R20.64] ;  /* 0x0000000414147981 */ /* 0x000ee2000c2e1900 */
[----:B------:R-:W0:Y:S03]  /*0280*/  LDC.64 R8, c[0x0][0x248] ;  /* 0x00009200ff087b82 */ /* 0x000e260000000a00 */
[----:B------:R-:W3:Y:S01]  /*0290*/  LDG.E.EL R11, desc[UR4][R12.64] ;  /* 0x000000040c0b7981 */ /* 0x000ee2000c2e1900 */
[----:B0-----:R-:W-:-:S04]  /*02a0*/  IMAD.WIDE R8, R0, 0x4, R8 ;  /* 0x0000000400087825 */ /* 0x001fc800078e0208 */
[----:B--2---:R-:W-:-:S04]  /*02b0*/  FADD R10, R10, 9.9999997473787516356e-06 ;  /* 0x3727c5ac0a0a7421 */ /* 0x004fc80000000000 */
[----:B------:R-:W0:Y:S02]  /*02c0*/  MUFU.SQRT R16, R10 ;  /* 0x0000000a00107308 */ /* 0x000e240000002000 */
[C---:B0-----:R-:W-:Y:S02]  /*02d0*/  FSETP.GT.AND P0, PT, R16.reuse, 8.50705917302346158658e+37, PT ;  /* 0x7e8000001000780b */ /* 0x041fe40003f04000 */
[----:B------:R-:W-:-:S11]  /*02e0*/  FSETP.GEU.AND P1, PT, R16, 1.175494350822287508e-38, PT ;  /* 0x008000001000780b */ /* 0x000fd60003f2e000 */
[----:B------:R-:W-:-:S04]  /*02f0*/  @P0 FMUL R16, R16, 0.25 ;  /* 0x3e80000010100820 */ /* 0x000fc80000400000 */
[----:B------:R-:W-:-:S06]  /*0300*/  @!P1 FMUL R16, R16, 16777216 ;  /* 0x4b80000010109820 */ /* 0x000fcc0000400000 */
[----:B------:R-:W0:Y:S01]  /*0310*/  MUFU.RCP R16, R16 ;  /* 0x0000001000107308 */ /* 0x000e220000001000 */
[----:B------:R-:W-:Y:S01]  /*0320*/  FSEL R17, R17, 1, P0 ;  /* 0x3f80000011117808 */ /* 0x000fe20000000000 */
[--C-:B----4-:R-:W-:Y:S01]  /*0330*/  FADD R6, R6, R14.reuse ;  /* 0x0000000e06067221 */ /* 0x110fe20000000000 */
[----:B------:R-:W-:-:S03]  /*0340*/  FADD R7, R7, R14 ;  /* 0x0000000e07077221 */ /* 0x000fc60000000000 */
[----:B------:R-:W-:Y:S01]  /*0350*/  @!P1 FMUL R17, R17, 16777216 ;  /* 0x4b80000011119820 */ /* 0x000fe20000400000 */
[----:B-----5:R-:W-:Y:S01]  /*0360*/  FADD R10, R4, R6 ;  /* 0x00000006040a7221 */ /* 0x020fe20000000000 */
[----:B------:R-:W-:-:S03]  /*0370*/  FADD R4, R5, R7 ;  /* 0x0000000705047221 */ /* 0x000fc60000000000 */
[C---:B------:R-:W-:Y:S01]  /*0380*/  FADD R10, -R15.reuse, R10 ;  /* 0x0000000a0f0a7221 */ /* 0x040fe20000000100 */
[----:B------:R-:W-:Y:S01]  /*0390*/  FADD R4, -R15, R4 ;  /* 0x000000040f047221 */ /* 0x000fe20000000100 */
[----:B0-----:R-:W-:-:S04]  /*03a0*/  FMUL R17, R16, R17 ;  /* 0x0000001110117220 */ /* 0x001fc80000400000 */
[-C--:B------:R-:W-:Y:S01]  /*03b0*/  FMUL R10, R10, R17.reuse ;  /* 0x000000110a0a7220 */ /* 0x080fe20000400000 */
[----:B------:R-:W-:-:S03]  /*03c0*/  FMUL R17, R4, R17 ;  /* 0x0000001104117220 */ /* 0x000fc60000400000 */
[C-C-:B---3--:R-:W-:Y:S01]  /*03d0*/  FFMA R10, R11.reuse, R10, R20.reuse ;  /* 0x0000000a0b0a7223 */ /* 0x148fe20000000014 */
[----:B------:R-:W-:-:S04]  /*03e0*/  FFMA R17, R11, R17, R20 ;  /* 0x000000110b117223 */ /* 0x000fc80000000014 */
[C---:B------:R-:W-:Y:S02]  /*03f0*/  FSETP.GEU.AND P0, PT, R10.reuse, RZ, PT ;  /* 0x000000ff0a00720b */ /* 0x040fe40003f0e000 */
[C---:B------:R-:W-:Y:S02]  /*0400*/  FSETP.GEU.AND P1, PT, R17.reuse, RZ, PT ;  /* 0x000000ff1100720b */ /* 0x040fe40003f2e000 */
[----:B------:R-:W-:Y:S02]  /*0410*/  FSEL R10, R10, RZ, P0 ;  /* 0x000000ff0a0a7208 */ /* 0x000fe40000000000 */
[----:B------:R-:W-:Y:S01]  /*0420*/  FSEL R11, R17, RZ, P1 ;  /* 0x000000ff110b7208 */ /* 0x000fe20000800000 */
[----:B------:R-:W-:Y:S04]  /*0430*/  STG.E.64 desc[UR4][R2.64], R6 ;  /* 0x0000000602007986 */ /* 0x000fe8000c101b04 */
[----:B------:R-:W-:Y:S01]  /*0440*/  STG.E.64 desc[UR4][R8.64], R10 ;  /* 0x0000000a08007986 */ /* 0x000fe2000c101b04 */
[----:B------:R-:W-:Y:S05]  /*0450*/  EXIT ;  /* 0x000000000000794d */ /* 0x000fea0003800000 */
.L_x_0:
[----:B------:R-:W-:-:S00]  /*0460*/  BRA `(.L_x_0) ;  /* 0xfffffffc00fc7947 */ /* 0x000fc0000383ffff */
[----:B------:R-:W-:-:S00]  /*0470*/  NOP ;  /* 0x0000000000007918 */ /* 0x000fc00000000000 */
        /* <DEDUP_REMOVED lines=8> */
.L_x_1:


//--------------------- .nv.global.init           --------------------------
	.section	.nv.global.init,"aw",@progbits
.nv.global.init:
	.type		_$_str,@object
	.size		_$_str,(_$_str_$_2 - _$_str)
_$_str:
        /*0000*/ 	.byte	0x5f, 0x5f, 0x43, 0x55, 0x44, 0x41, 0x5f, 0x46, 0x54, 0x5a, 0x00
	.type		_$_str_$_2,@object
	.size		_$_str_$_2,(.L_1 - _$_str_$_2)
_$_str_$_2:
        /*000b*/ 	.byte	0x5f, 0x5f, 0x43, 0x55, 0x44, 0x41, 0x5f, 0x50, 0x52, 0x45, 0x43, 0x5f, 0x53, 0x51, 0x52, 0x54
        /*001b*/ 	.byte	0x00
.L_1:


//--------------------- .nv.constant0.triton_poi_fused__native_batch_norm_legit_no_training_add_convolution_relu_2 --------------------------
	.section	.nv.constant0.triton_poi_fused__native_batch_norm_legit_no_training_add_convolution_relu_2,"a",@progbits
	.sectionflags	@""
	.align	4
.nv.constant0.triton_poi_fused__native_batch_norm_legit_no_training_add_convolution_relu_2:
	.zero		596
